//
// Generated by NVIDIA NVVM Compiler
//
// Compiler Build ID: CL-36424714
// Cuda compilation tools, release 13.0, V13.0.88
// Based on NVVM 20.0.0
//

.version 9.0
.target sm_100
.address_size 64

	// .globl	_Z18d_filterMedianGRAYPK6uchar1Phii

.visible .entry _Z18d_filterMedianGRAYPK6uchar1Phii(
	.param .u64 .ptr .align 1 _Z18d_filterMedianGRAYPK6uchar1Phii_param_0,
	.param .u64 .ptr .align 1 _Z18d_filterMedianGRAYPK6uchar1Phii_param_1,
	.param .u32 _Z18d_filterMedianGRAYPK6uchar1Phii_param_2,
	.param .u32 _Z18d_filterMedianGRAYPK6uchar1Phii_param_3
)
{
	.reg .b16 	%rs<2>;
	.reg .b32 	%r<11>;
	.reg .b64 	%rd<5>;

	ld.param.u64 	%rd1, [_Z18d_filterMedianGRAYPK6uchar1Phii_param_1];
	ld.param.u32 	%r1, [_Z18d_filterMedianGRAYPK6uchar1Phii_param_2];
	cvta.to.global.u64 	%rd2, %rd1;
	mov.u32 	%r2, %ctaid.x;
	mov.u32 	%r3, %ntid.x;
	mov.u32 	%r4, %tid.x;
	mad.lo.s32 	%r5, %r2, %r3, %r4;
	mov.u32 	%r6, %ctaid.y;
	mov.u32 	%r7, %ntid.y;
	mov.u32 	%r8, %tid.y;
	mad.lo.s32 	%r9, %r6, %r7, %r8;
	mad.lo.s32 	%r10, %r1, %r9, %r5;
	cvt.s64.s32 	%rd3, %r10;
	add.s64 	%rd4, %rd2, %rd3;
	mov.b16 	%rs1, 0;
	st.global.u8 	[%rd4], %rs1;
	ret;

}


// ===== COMPILED SASS (sm_100) =====

	.target	sm_100

	.elftype	@"ET_EXEC"


//--------------------- .note.nv.tkinfo           --------------------------
	.section	.note.nv.tkinfo,"",@"SHT_NOTE"
	.sectionflags	@"SHF_NOTE_NV_TKINFO"
	.tkinfo
        /*0018*/ 	.word	0x00000002
        /*0030*/ 	.string	""
        /*0030*/ 	.string	"ptxas"
        /*0030*/ 	.string	"Cuda compilation tools, release 13.0, V13.0.88"
        /*0030*/ 	.string	"Build cuda_13.0.r13.0/compiler.36424714_0"
        /*0030*/ 	.string	"-arch sm_100 -m 64 "



//--------------------- .note.nv.cuinfo           --------------------------
	.section	.note.nv.cuinfo,"",@"SHT_NOTE"
	.sectionflags	@"SHF_NOTE_NV_CUINFO"
        /*0018*/ 	.short	0x0002
        /*001a*/ 	.short	0x0064
        /*001c*/ 	.short	0x0082
	.zero		2


//--------------------- .nv.info                  --------------------------
	.section	.nv.info,"",@"SHT_CUDA_INFO"
	.align	4


	//----- nvinfo : EIATTR_REGCOUNT
	.align		4
        /*0000*/ 	.byte	0x04, 0x2f
        /*0002*/ 	.short	(.L_1 - .L_0)
	.align		4
.L_0:
        /*0004*/ 	.word	index@(_Z18d_filterMedianGRAYPK6uchar1Phii)
        /*0008*/ 	.word	0x00000008


	//----- nvinfo : EIATTR_FRAME_SIZE
	.align		4
.L_1:
        /*000c*/ 	.byte	0x04, 0x11
        /*000e*/ 	.short	(.L_3 - .L_2)
	.align		4
.L_2:
        /*0010*/ 	.word	index@(_Z18d_filterMedianGRAYPK6uchar1Phii)
        /*0014*/ 	.word	0x00000000


	//----- nvinfo : EIATTR_MIN_STACK_SIZE
	.align		4
.L_3:
        /*0018*/ 	.byte	0x04, 0x12
        /*001a*/ 	.short	(.L_5 - .L_4)
	.align		4
.L_4:
        /*001c*/ 	.word	index@(_Z18d_filterMedianGRAYPK6uchar1Phii)
        /*0020*/ 	.word	0x00000000
.L_5:


//--------------------- .nv.compat                --------------------------
	.section	.nv.compat,"",@"SHT_CUDA_COMPAT_INFO"
	.align	4
        /*0000*/ 	.byte	0x02, 0x09, 0x00, 0x00, 0x02, 0x02, 0x01, 0x00, 0x02, 0x05, 0x05, 0x00, 0x03, 0x07, 0x01, 0x01
        /*0010*/ 	.byte	0x02, 0x03, 0x00, 0x00, 0x02, 0x06, 0x01, 0x00, 0x04, 0x0b, 0x08, 0x00, 0x09, 0x00, 0x00, 0x00
        /*0020*/ 	.byte	0x00, 0x00, 0x00, 0x00


//--------------------- .nv.info._Z18d_filterMedianGRAYPK6uchar1Phii --------------------------
	.section	.nv.info._Z18d_filterMedianGRAYPK6uchar1Phii,"",@"SHT_CUDA_INFO"
	.sectionflags	@""
	.align	4


	//----- nvinfo : EIATTR_CUDA_API_VERSION
	.align		4
        /*0000*/ 	.byte	0x04, 0x37
        /*0002*/ 	.short	(.L_7 - .L_6)
.L_6:
        /*0004*/ 	.word	0x00000082


	//----- nvinfo : EIATTR_KPARAM_INFO
	.align		4
.L_7:
        /*0008*/ 	.byte	0x04, 0x17
        /*000a*/ 	.short	(.L_9 - .L_8)
.L_8:
        /*000c*/ 	.word	0x00000000
        /*0010*/ 	.short	0x0003
        /*0012*/ 	.short	0x0014
        /*0014*/ 	.byte	0x00, 0xf0, 0x11, 0x00


	//----- nvinfo : EIATTR_KPARAM_INFO
	.align		4
.L_9:
        /*0018*/ 	.byte	0x04, 0x17
        /*001a*/ 	.short	(.L_11 - .L_10)
.L_10:
        /*001c*/ 	.word	0x00000000
        /*0020*/ 	.short	0x0002
        /*0022*/ 	.short	0x0010
        /*0024*/ 	.byte	0x00, 0xf0, 0x11, 0x00


	//----- nvinfo : EIATTR_KPARAM_INFO
	.align		4
.L_11:
        /*0028*/ 	.byte	0x04, 0x17
        /*002a*/ 	.short	(.L_13 - .L_12)
.L_12:
        /*002c*/ 	.word	0x00000000
        /*0030*/ 	.short	0x0001
        /*0032*/ 	.short	0x0008
        /*0034*/ 	.byte	0x00, 0xf5, 0x21, 0x00


	//----- nvinfo : EIATTR_KPARAM_INFO
	.align		4
.L_13:
        /*0038*/ 	.byte	0x04, 0x17
        /*003a*/ 	.short	(.L_15 - .L_14)
.L_14:
        /*003c*/ 	.word	0x00000000
        /*0040*/ 	.short	0x0000
        /*0042*/ 	.short	0x0000
        /*0044*/ 	.byte	0x00, 0xf5, 0x21, 0x00


	//----- nvinfo : EIATTR_SPARSE_MMA_MASK
	.align		4
.L_15:
        /*0048*/ 	.byte	0x03, 0x50
        /*004a*/ 	.short	0x0000


	//----- nvinfo : EIATTR_MAXREG_COUNT
	.align		4
        /*004c*/ 	.byte	0x03, 0x1b
        /*004e*/ 	.short	0x00ff


	//----- nvinfo : EIATTR_MERCURY_ISA_VERSION
	.align		4
        /*0050*/ 	.byte	0x03, 0x5f
        /*0052*/ 	.short	0x0101


	//----- nvinfo : EIATTR_VRC_CTA_INIT_COUNT
	.align		4
        /*0054*/ 	.byte	0x02, 0x4a
	.zero		1
	.zero		1


	//----- nvinfo : EIATTR_EXIT_INSTR_OFFSETS
	.align		4
        /*0058*/ 	.byte	0x04, 0x1c
        /*005a*/ 	.short	(.L_17 - .L_16)


	//   ....[0]....
.L_16:
        /*005c*/ 	.word	0x00000100


	//----- nvinfo : EIATTR_CBANK_PARAM_SIZE
	.align		4
.L_17:
        /*0060*/ 	.byte	0x03, 0x19
        /*0062*/ 	.short	0x0018


	//----- nvinfo : EIATTR_PARAM_CBANK
	.align		4
        /*0064*/ 	.byte	0x04, 0x0a
        /*0066*/ 	.short	(.L_19 - .L_18)
	.align		4
.L_18:
        /*0068*/ 	.word	index@(.nv.constant0._Z18d_filterMedianGRAYPK6uchar1Phii)
        /*006c*/ 	.short	0x0380
        /*006e*/ 	.short	0x0018


	//----- nvinfo : EIATTR_SW_WAR
	.align		4
.L_19:
        /*0070*/ 	.byte	0x04, 0x36
        /*0072*/ 	.short	(.L_21 - .L_20)
.L_20:
        /*0074*/ 	.word	0x00000008
.L_21:


//--------------------- .nv.callgraph             --------------------------
	.section	.nv.callgraph,"",@"SHT_CUDA_CALLGRAPH"
	.align	4
	.sectionentsize	8
	.align		4
        /*0000*/ 	.word	0x00000000
	.align		4
        /*0004*/ 	.word	0xffffffff
	.align		4
        /*0008*/ 	.word	0x00000000
	.align		4
        /*000c*/ 	.word	0xfffffffe
	.align		4
        /*0010*/ 	.word	0x00000000
	.align		4
        /*0014*/ 	.word	0xfffffffd
	.align		4
        /*0018*/ 	.word	0x00000000
	.align		4
        /*001c*/ 	.word	0xfffffffc


//--------------------- .text._Z18d_filterMedianGRAYPK6uchar1Phii --------------------------
	.section	.text._Z18d_filterMedianGRAYPK6uchar1Phii,"ax",@progbits
	.align	128
        .global         _Z18d_filterMedianGRAYPK6uchar1Phii
        .type           _Z18d_filterMedianGRAYPK6uchar1Phii,@function
        .size           _Z18d_filterMedianGRAYPK6uchar1Phii,(.L_x_1 - _Z18d_filterMedianGRAYPK6uchar1Phii)
        .other          _Z18d_filterMedianGRAYPK6uchar1Phii,@"STO_CUDA_ENTRY STV_DEFAULT"
_Z18d_filterMedianGRAYPK6uchar1Phii:
.text._Z18d_filterMedianGRAYPK6uchar1Phii:
[----:B------:R-:W-:Y:S01]  /*0000*/  LDC R1, c[0x0][0x37c] ;  /* 0x0000df00ff017b82 */ /* 0x000fe20000000800 */
[----:B------:R-:W0:Y:S07]  /*0010*/  S2R R3, SR_TID.X ;  /* 0x0000000000037919 */ /* 0x000e2e0000002100 */
[----:B------:R-:W0:Y:S01]  /*0020*/  S2UR UR4, SR_CTAID.X ;  /* 0x00000000000479c3 */ /* 0x000e220000002500 */
[----:B------:R-:W1:Y:S01]  /*0030*/  LDCU UR6, c[0x0][0x390] ;  /* 0x00007200ff0677ac */ /* 0x000e620008000800 */
[----:B------:R-:W2:Y:S01]  /*0040*/  S2R R5, SR_TID.Y ;  /* 0x0000000000057919 */ /* 0x000ea20000002200 */
[----:B------:R-:W3:Y:S05]  /*0050*/  LDCU.64 UR8, c[0x0][0x388] ;  /* 0x00007100ff0877ac */ /* 0x000eea0008000a00 */
[----:B------:R-:W0:Y:S08]  /*0060*/  LDC R0, c[0x0][0x360] ;  /* 0x0000d800ff007b82 */ /* 0x000e300000000800 */
[----:B------:R-:W2:Y:S08]  /*0070*/  S2UR UR5, SR_CTAID.Y ;  /* 0x00000000000579c3 */ /* 0x000eb00000002600 */
[----:B------:R-:W2:Y:S01]  /*0080*/  LDC R2, c[0x0][0x364] ;  /* 0x0000d900ff027b82 */ /* 0x000ea20000000800 */
[----:B0-----:R-:W-:-:S02]  /*0090*/  IMAD R0, R0, UR4, R3 ;  /* 0x0000000400007c24 */ /* 0x001fc4000f8e0203 */
[----:B--2---:R-:W-:Y:S01]  /*00a0*/  IMAD R3, R2, UR5, R5 ;  /* 0x0000000502037c24 */ /* 0x004fe2000f8e0205 */
[----:B------:R-:W0:Y:S03]  /*00b0*/  LDCU.64 UR4, c[0x0][0x358] ;  /* 0x00006b00ff0477ac */ /* 0x000e260008000a00 */
[----:B-1----:R-:W-:-:S05]  /*00c0*/  IMAD R0, R3, UR6, R0 ;  /* 0x0000000603007c24 */ /* 0x002fca000f8e0200 */
[----:B---3--:R-:W-:-:S04]  /*00d0*/  IADD3 R2, P0, PT, R0, UR8, RZ ;  /* 0x0000000800027c10 */ /* 0x008fc8000ff1e0ff */
[----:B------:R-:W-:-:S05]  /*00e0*/  LEA.HI.X.SX32 R3, R0, UR9, 0x1, P0 ;  /* 0x0000000900037c11 */ /* 0x000fca00080f0eff */
[----:B0-----:R-:W-:Y:S01]  /*00f0*/  STG.E.U8 desc[UR4][R2.64], RZ ;  /* 0x000000ff02007986 */ /* 0x001fe2000c101104 */
[----:B------:R-:W-:Y:S05]  /*0100*/  EXIT ;  /* 0x000000000000794d */ /* 0x000fea0003800000 */
.L_x_0:
[----:B------:R-:W-:-:S00]  /*0110*/  BRA `(.L_x_0) ;  /* 0xfffffffc00fc7947 */ /* 0x000fc0000383ffff */
[----:B------:R-:W-:-:S00]  /*0120*/  NOP ;  /* 0x0000000000007918 */ /* 0x000fc00000000000 */
        /* <DEDUP_REMOVED lines=13> */
.L_x_1:


//--------------------- .nv.shared.reserved.0     --------------------------
	.section	.nv.shared.reserved.0,"aw",@nobits
	.weak		__nv_reservedSMEM_offset_0_alias
	.size		__nv_reservedSMEM_offset_0_alias, 0, 64
	.other		__nv_reservedSMEM_offset_0_alias,@"STO_CUDA_RESERVED_SHARED STV_DEFAULT"
__nv_reservedSMEM_offset_0_alias:
	.zero		0
	.zero		64


//--------------------- .nv.constant0._Z18d_filterMedianGRAYPK6uchar1Phii --------------------------
	.section	.nv.constant0._Z18d_filterMedianGRAYPK6uchar1Phii,"a",@progbits
	.sectionflags	@""
	.align	4
.nv.constant0._Z18d_filterMedianGRAYPK6uchar1Phii:
	.zero		920


//--------------------- SYMBOLS --------------------------

	.type		.nv.reservedSmem.offset0,@object
	.size		.nv.reservedSmem.offset0,0x4
